//
// Generated by NVIDIA NVVM Compiler
//
// Compiler Build ID: CL-36424714
// Cuda compilation tools, release 13.0, V13.0.88
// Based on NVVM 20.0.0
//

.version 9.0
.target sm_100
.address_size 64

	// .globl	_Z16shellsort_kernelPfjj
.extern .shared .align 16 .b8 sdata[];

.visible .entry _Z16shellsort_kernelPfjj(
	.param .u64 .ptr .align 1 _Z16shellsort_kernelPfjj_param_0,
	.param .u32 _Z16shellsort_kernelPfjj_param_1,
	.param .u32 _Z16shellsort_kernelPfjj_param_2
)
{
	.reg .pred 	%p<9>;
	.reg .b32 	%r<39>;
	.reg .b32 	%f<5>;
	.reg .b64 	%rd<5>;

	ld.param.u64 	%rd2, [_Z16shellsort_kernelPfjj_param_0];
	ld.param.u32 	%r19, [_Z16shellsort_kernelPfjj_param_1];
	ld.param.u32 	%r20, [_Z16shellsort_kernelPfjj_param_2];
	mov.u32 	%r21, %ctaid.x;
	mov.u32 	%r1, %ntid.x;
	mov.u32 	%r2, %tid.x;
	mad.lo.s32 	%r34, %r21, %r1, %r2;
	setp.ge.u32 	%p1, %r34, %r19;
	@%p1 bra 	$L__BB0_11;
	cvta.to.global.u64 	%rd3, %rd2;
	mul.wide.s32 	%rd4, %r34, 4;
	add.s64 	%rd1, %rd3, %rd4;
	ld.global.f32 	%f3, [%rd1];
	shl.b32 	%r22, %r2, 2;
	mov.u32 	%r23, sdata;
	add.s32 	%r4, %r23, %r22;
	st.shared.f32 	[%r4], %f3;
	bar.sync 	0;
	add.s32 	%r5, %r19, -1;
	setp.ge.u32 	%p2, %r34, %r5;
	@%p2 bra 	$L__BB0_10;
	mov.u32 	%r24, %nctaid.x;
	mul.lo.s32 	%r6, %r1, %r24;
	shl.b32 	%r25, %r20, 2;
	neg.s32 	%r7, %r25;
$L__BB0_3:
	add.s32 	%r35, %r34, %r20;
	setp.ge.u32 	%p3, %r35, %r19;
	@%p3 bra 	$L__BB0_9;
$L__BB0_4:
	shl.b32 	%r26, %r35, 2;
	add.s32 	%r36, %r23, %r26;
	ld.shared.f32 	%f1, [%r36];
	setp.lt.u32 	%p4, %r35, %r20;
	mov.u32 	%r38, %r35;
	@%p4 bra 	$L__BB0_8;
	mov.u32 	%r38, %r35;
$L__BB0_6:
	sub.s32 	%r14, %r38, %r20;
	add.s32 	%r15, %r36, %r7;
	ld.shared.f32 	%f2, [%r15];
	setp.leu.f32 	%p5, %f2, %f1;
	@%p5 bra 	$L__BB0_8;
	st.shared.f32 	[%r36], %f2;
	setp.ge.u32 	%p6, %r14, %r20;
	mov.u32 	%r36, %r15;
	mov.u32 	%r38, %r14;
	@%p6 bra 	$L__BB0_6;
$L__BB0_8:
	shl.b32 	%r31, %r38, 2;
	add.s32 	%r33, %r23, %r31;
	st.shared.f32 	[%r33], %f1;
	add.s32 	%r35, %r35, %r20;
	setp.lt.u32 	%p7, %r35, %r19;
	@%p7 bra 	$L__BB0_4;
$L__BB0_9:
	add.s32 	%r34, %r34, %r6;
	setp.lt.u32 	%p8, %r34, %r5;
	@%p8 bra 	$L__BB0_3;
$L__BB0_10:
	bar.sync 	0;
	ld.shared.f32 	%f4, [%r4];
	st.global.f32 	[%rd1], %f4;
$L__BB0_11:
	ret;

}


// ===== COMPILED SASS (sm_100) =====

	.target	sm_100

	.elftype	@"ET_EXEC"


//--------------------- .note.nv.tkinfo           --------------------------
	.section	.note.nv.tkinfo,"",@"SHT_NOTE"
	.sectionflags	@"SHF_NOTE_NV_TKINFO"
	.tkinfo
        /*0018*/ 	.word	0x00000002
        /*0030*/ 	.string	""
        /*0030*/ 	.string	"ptxas"
        /*0030*/ 	.string	"Cuda compilation tools, release 13.0, V13.0.88"
        /*0030*/ 	.string	"Build cuda_13.0.r13.0/compiler.36424714_0"
        /*0030*/ 	.string	"-arch sm_100 -m 64 "



//--------------------- .note.nv.cuinfo           --------------------------
	.section	.note.nv.cuinfo,"",@"SHT_NOTE"
	.sectionflags	@"SHF_NOTE_NV_CUINFO"
        /*0018*/ 	.short	0x0002
        /*001a*/ 	.short	0x0064
        /*001c*/ 	.short	0x0082
	.zero		2


//--------------------- .nv.info                  --------------------------
	.section	.nv.info,"",@"SHT_CUDA_INFO"
	.align	4


	//----- nvinfo : EIATTR_REGCOUNT
	.align		4
        /*0000*/ 	.byte	0x04, 0x2f
        /*0002*/ 	.short	(.L_1 - .L_0)
	.align		4
.L_0:
        /*0004*/ 	.word	index@(_Z16shellsort_kernelPfjj)
        /*0008*/ 	.word	0x00000010


	//----- nvinfo : EIATTR_FRAME_SIZE
	.align		4
.L_1:
        /*000c*/ 	.byte	0x04, 0x11
        /*000e*/ 	.short	(.L_3 - .L_2)
	.align		4
.L_2:
        /*0010*/ 	.word	index@(_Z16shellsort_kernelPfjj)
        /*0014*/ 	.word	0x00000000


	//----- nvinfo : EIATTR_MIN_STACK_SIZE
	.align		4
.L_3:
        /*0018*/ 	.byte	0x04, 0x12
        /*001a*/ 	.short	(.L_5 - .L_4)
	.align		4
.L_4:
        /*001c*/ 	.word	index@(_Z16shellsort_kernelPfjj)
        /*0020*/ 	.word	0x00000000
.L_5:


//--------------------- .nv.compat                --------------------------
	.section	.nv.compat,"",@"SHT_CUDA_COMPAT_INFO"
	.align	4
        /*0000*/ 	.byte	0x02, 0x09, 0x00, 0x00, 0x02, 0x02, 0x01, 0x00, 0x02, 0x05, 0x05, 0x00, 0x03, 0x07, 0x01, 0x01
        /*0010*/ 	.byte	0x02, 0x03, 0x00, 0x00, 0x02, 0x06, 0x01, 0x00, 0x04, 0x0b, 0x08, 0x00, 0x09, 0x00, 0x00, 0x00
        /*0020*/ 	.byte	0x00, 0x00, 0x00, 0x00


//--------------------- .nv.info._Z16shellsort_kernelPfjj --------------------------
	.section	.nv.info._Z16shellsort_kernelPfjj,"",@"SHT_CUDA_INFO"
	.sectionflags	@""
	.align	4


	//----- nvinfo : EIATTR_CUDA_API_VERSION
	.align		4
        /*0000*/ 	.byte	0x04, 0x37
        /*0002*/ 	.short	(.L_7 - .L_6)
.L_6:
        /*0004*/ 	.word	0x00000082


	//----- nvinfo : EIATTR_KPARAM_INFO
	.align		4
.L_7:
        /*0008*/ 	.byte	0x04, 0x17
        /*000a*/ 	.short	(.L_9 - .L_8)
.L_8:
        /*000c*/ 	.word	0x00000000
        /*0010*/ 	.short	0x0002
        /*0012*/ 	.short	0x000c
        /*0014*/ 	.byte	0x00, 0xf0, 0x11, 0x00


	//----- nvinfo : EIATTR_KPARAM_INFO
	.align		4
.L_9:
        /*0018*/ 	.byte	0x04, 0x17
        /*001a*/ 	.short	(.L_11 - .L_10)
.L_10:
        /*001c*/ 	.word	0x00000000
        /*0020*/ 	.short	0x0001
        /*0022*/ 	.short	0x0008
        /*0024*/ 	.byte	0x00, 0xf0, 0x11, 0x00


	//----- nvinfo : EIATTR_KPARAM_INFO
	.align		4
.L_11:
        /*0028*/ 	.byte	0x04, 0x17
        /*002a*/ 	.short	(.L_13 - .L_12)
.L_12:
        /*002c*/ 	.word	0x00000000
        /*0030*/ 	.short	0x0000
        /*0032*/ 	.short	0x0000
        /*0034*/ 	.byte	0x00, 0xf5, 0x21, 0x00


	//----- nvinfo : EIATTR_SPARSE_MMA_MASK
	.align		4
.L_13:
        /*0038*/ 	.byte	0x03, 0x50
        /*003a*/ 	.short	0x0000


	//----- nvinfo : EIATTR_MAXREG_COUNT
	.align		4
        /*003c*/ 	.byte	0x03, 0x1b
        /*003e*/ 	.short	0x00ff


	//----- nvinfo : EIATTR_NUM_BARRIERS
	.align		4
        /*0040*/ 	.byte	0x02, 0x4c
        /*0042*/ 	.byte	0x01
	.zero		1


	//----- nvinfo : EIATTR_MERCURY_ISA_VERSION
	.align		4
        /*0044*/ 	.byte	0x03, 0x5f
        /*0046*/ 	.short	0x0101


	//----- nvinfo : EIATTR_VRC_CTA_INIT_COUNT
	.align		4
        /*0048*/ 	.byte	0x02, 0x4a
	.zero		1
	.zero		1


	//----- nvinfo : EIATTR_EXIT_INSTR_OFFSETS
	.align		4
        /*004c*/ 	.byte	0x04, 0x1c
        /*004e*/ 	.short	(.L_15 - .L_14)


	//   ....[0]....
.L_14:
        /*0050*/ 	.word	0x00000070


	//   ....[1]....
        /*0054*/ 	.word	0x00000400


	//----- nvinfo : EIATTR_CRS_STACK_SIZE
	.align		4
.L_15:
        /*0058*/ 	.byte	0x04, 0x1e
        /*005a*/ 	.short	(.L_17 - .L_16)
.L_16:
        /*005c*/ 	.word	0x00000000


	//----- nvinfo : EIATTR_CBANK_PARAM_SIZE
	.align		4
.L_17:
        /*0060*/ 	.byte	0x03, 0x19
        /*0062*/ 	.short	0x0010


	//----- nvinfo : EIATTR_PARAM_CBANK
	.align		4
        /*0064*/ 	.byte	0x04, 0x0a
        /*0066*/ 	.short	(.L_19 - .L_18)
	.align		4
.L_18:
        /*0068*/ 	.word	index@(.nv.constant0._Z16shellsort_kernelPfjj)
        /*006c*/ 	.short	0x0380
        /*006e*/ 	.short	0x0010


	//----- nvinfo : EIATTR_SW_WAR
	.align		4
.L_19:
        /*0070*/ 	.byte	0x04, 0x36
        /*0072*/ 	.short	(.L_21 - .L_20)
.L_20:
        /*0074*/ 	.word	0x00000008
.L_21:


//--------------------- .nv.callgraph             --------------------------
	.section	.nv.callgraph,"",@"SHT_CUDA_CALLGRAPH"
	.align	4
	.sectionentsize	8
	.align		4
        /*0000*/ 	.word	0x00000000
	.align		4
        /*0004*/ 	.word	0xffffffff
	.align		4
        /*0008*/ 	.word	0x00000000
	.align		4
        /*000c*/ 	.word	0xfffffffe
	.align		4
        /*0010*/ 	.word	0x00000000
	.align		4
        /*0014*/ 	.word	0xfffffffd
	.align		4
        /*0018*/ 	.word	0x00000000
	.align		4
        /*001c*/ 	.word	0xfffffffc


//--------------------- .text._Z16shellsort_kernelPfjj --------------------------
	.section	.text._Z16shellsort_kernelPfjj,"ax",@progbits
	.align	128
        .global         _Z16shellsort_kernelPfjj
        .type           _Z16shellsort_kernelPfjj,@function
        .size           _Z16shellsort_kernelPfjj,(.L_x_10 - _Z16shellsort_kernelPfjj)
        .other          _Z16shellsort_kernelPfjj,@"STO_CUDA_ENTRY STV_DEFAULT"
_Z16shellsort_kernelPfjj:
.text._Z16shellsort_kernelPfjj:
[----:B------:R-:W-:Y:S01]  /*0000*/  LDC R1, c[0x0][0x37c] ;  /* 0x0000df00ff017b82 */ /* 0x000fe20000000800 */
[----:B------:R-:W0:Y:S07]  /*0010*/  S2R R6, SR_TID.X ;  /* 0x0000000000067919 */ /* 0x000e2e0000002100 */
[----:B------:R-:W0:Y:S01]  /*0020*/  S2UR UR4, SR_CTAID.X ;  /* 0x00000000000479c3 */ /* 0x000e220000002500 */
[----:B------:R-:W1:Y:S07]  /*0030*/  LDCU UR6, c[0x0][0x388] ;  /* 0x00007100ff0677ac */ /* 0x000e6e0008000800 */
[----:B------:R-:W0:Y:S02]  /*0040*/  LDC R7, c[0x0][0x360] ;  /* 0x0000d800ff077b82 */ /* 0x000e240000000800 */
[----:B0-----:R-:W-:-:S05]  /*0050*/  IMAD R0, R7, UR4, R6 ;  /* 0x0000000407007c24 */ /* 0x001fca000f8e0206 */
[----:B-1----:R-:W-:-:S13]  /*0060*/  ISETP.GE.U32.AND P0, PT, R0, UR6, PT ;  /* 0x0000000600007c0c */ /* 0x002fda000bf06070 */
[----:B------:R-:W-:Y:S05]  /*0070*/  @P0 EXIT ;  /* 0x000000000000094d */ /* 0x000fea0003800000 */
[----:B------:R-:W0:Y:S01]  /*0080*/  LDC.64 R2, c[0x0][0x380] ;  /* 0x0000e000ff027b82 */ /* 0x000e220000000a00 */
[----:B------:R-:W1:Y:S01]  /*0090*/  LDCU.64 UR8, c[0x0][0x358] ;  /* 0x00006b00ff0877ac */ /* 0x000e620008000a00 */
[----:B0-----:R-:W-:-:S05]  /*00a0*/  IMAD.WIDE R2, R0, 0x4, R2 ;  /* 0x0000000400027825 */ /* 0x001fca00078e0202 */
[----:B-1----:R-:W2:Y:S01]  /*00b0*/  LDG.E R4, desc[UR8][R2.64] ;  /* 0x0000000802047981 */ /* 0x002ea2000c1e1900 */
[----:B------:R-:W0:Y:S01]  /*00c0*/  S2UR UR5, SR_CgaCtaId ;  /* 0x00000000000579c3 */ /* 0x000e220000008800 */
[----:B------:R-:W-:Y:S01]  /*00d0*/  UMOV UR4, 0x400 ;  /* 0x0000040000047882 */ /* 0x000fe20000000000 */
[----:B------:R-:W-:Y:S01]  /*00e0*/  BSSY.RECONVERGENT B0, `(.L_x_0) ;  /* 0x000002e000007945 */ /* 0x000fe20003800200 */
[----:B0-----:R-:W-:Y:S02]  /*00f0*/  ULEA UR4, UR5, UR4, 0x18 ;  /* 0x0000000405047291 */ /* 0x001fe4000f8ec0ff */
[----:B------:R-:W-:-:S04]  /*0100*/  UIADD3 UR5, UPT, UPT, UR6, -0x1, URZ ;  /* 0xffffffff06057890 */ /* 0x000fc8000fffe0ff */
[----:B------:R-:W-:Y:S02]  /*0110*/  LEA R5, R6, UR4, 0x2 ;  /* 0x0000000406057c11 */ /* 0x000fe4000f8e10ff */
[----:B------:R-:W-:-:S03]  /*0120*/  ISETP.GE.U32.AND P0, PT, R0, UR5, PT ;  /* 0x0000000500007c0c */ /* 0x000fc6000bf06070 */
[----:B--2---:R0:W-:Y:S01]  /*0130*/  STS [R5], R4 ;  /* 0x0000000405007388 */ /* 0x0041e20000000800 */
[----:B------:R-:W-:Y:S09]  /*0140*/  BAR.SYNC.DEFER_BLOCKING 0x0 ;  /* 0x0000000000007b1d */ /* 0x000ff20000010000 */
[----:B------:R-:W-:Y:S05]  /*0150*/  @P0 BRA `(.L_x_1) ;  /* 0x0000000000980947 */ /* 0x000fea0003800000 */
[----:B------:R-:W1:Y:S02]  /*0160*/  LDCU UR6, c[0x0][0x370] ;  /* 0x00006e00ff0677ac */ /* 0x000e640008000800 */
[----:B-1----:R-:W-:-:S07]  /*0170*/  IMAD R7, R7, UR6, RZ ;  /* 0x0000000607077c24 */ /* 0x002fce000f8e02ff */
.L_x_8:
[----:B------:R-:W0:Y:S01]  /*0180*/  LDCU.64 UR6, c[0x0][0x388] ;  /* 0x00007100ff0677ac */ /* 0x000e220008000a00 */
[----:B------:R-:W-:Y:S01]  /*0190*/  BSSY.RECONVERGENT B1, `(.L_x_2) ;  /* 0x000001f000017945 */ /* 0x000fe20003800200 */
[----:B0-----:R-:W-:-:S05]  /*01a0*/  VIADD R4, R0, UR7 ;  /* 0x0000000700047c36 */ /* 0x001fca0008000000 */
[----:B------:R-:W-:-:S13]  /*01b0*/  ISETP.GE.U32.AND P0, PT, R4, UR6, PT ;  /* 0x0000000604007c0c */ /* 0x000fda000bf06070 */
[----:B------:R-:W-:Y:S05]  /*01c0*/  @P0 BRA `(.L_x_3) ;  /* 0x00000000006c0947 */ /* 0x000fea0003800000 */
.L_x_7:
[----:B------:R-:W-:Y:S01]  /*01d0*/  LEA R6, R4, UR4, 0x2 ;  /* 0x0000000404067c11 */ /* 0x000fe2000f8e10ff */
[----:B------:R-:W0:Y:S01]  /*01e0*/  LDCU UR6, c[0x0][0x38c] ;  /* 0x00007180ff0677ac */ /* 0x000e220008000800 */
[----:B------:R-:W-:Y:S01]  /*01f0*/  BSSY.RECONVERGENT B2, `(.L_x_4) ;  /* 0x0000012000027945 */ /* 0x000fe20003800200 */
[----:B------:R-:W-:Y:S02]  /*0200*/  IMAD.MOV.U32 R8, RZ, RZ, R4 ;  /* 0x000000ffff087224 */ /* 0x000fe400078e0004 */
[----:B------:R1:W2:Y:S01]  /*0210*/  LDS R11, [R6] ;  /* 0x00000000060b7984 */ /* 0x0002a20000000800 */
[----:B0-----:R-:W-:-:S05]  /*0220*/  IMAD.U32 R13, RZ, RZ, UR6 ;  /* 0x00000006ff0d7e24 */ /* 0x001fca000f8e00ff */
[----:B------:R-:W-:-:S13]  /*0230*/  ISETP.GE.U32.AND P0, PT, R4, R13, PT ;  /* 0x0000000d0400720c */ /* 0x000fda0003f06070 */
[----:B-1----:R-:W-:Y:S05]  /*0240*/  @!P0 BRA `(.L_x_5) ;  /* 0x0000000000308947 */ /* 0x002fea0003800000 */
[----:B------:R-:W0:Y:S01]  /*0250*/  LDC R13, c[0x0][0x38c] ;  /* 0x0000e300ff0d7b82 */ /* 0x000e220000000800 */
[----:B------:R-:W-:-:S07]  /*0260*/  IMAD.MOV.U32 R8, RZ, RZ, R4 ;  /* 0x000000ffff087224 */ /* 0x000fce00078e0004 */
.L_x_6:
[----:B0-----:R-:W-:-:S05]  /*0270*/  IMAD.MOV R9, RZ, RZ, -R13 ;  /* 0x000000ffff097224 */ /* 0x001fca00078e0a0d */
[----:B------:R-:W-:-:S05]  /*0280*/  LEA R9, R9, R6, 0x2 ;  /* 0x0000000609097211 */ /* 0x000fca00078e10ff */
[----:B------:R-:W2:Y:S02]  /*0290*/  LDS R10, [R9] ;  /* 0x00000000090a7984 */ /* 0x000ea40000000800 */
[----:B--2---:R-:W-:-:S13]  /*02a0*/  FSETP.GT.AND P0, PT, R10, R11, PT ;  /* 0x0000000b0a00720b */ /* 0x004fda0003f04000 */
[----:B------:R-:W-:Y:S05]  /*02b0*/  @!P0 BRA `(.L_x_5) ;  /* 0x0000000000148947 */ /* 0x000fea0003800000 */
[----:B------:R-:W-:Y:S01]  /*02c0*/  IMAD.IADD R8, R8, 0x1, -R13 ;  /* 0x0000000108087824 */ /* 0x000fe200078e0a0d */
[----:B------:R0:W-:Y:S04]  /*02d0*/  STS [R6], R10 ;  /* 0x0000000a06007388 */ /* 0x0001e80000000800 */
[----:B------:R-:W-:Y:S01]  /*02e0*/  ISETP.GE.U32.AND P0, PT, R8, R13, PT ;  /* 0x0000000d0800720c */ /* 0x000fe20003f06070 */
[----:B0-----:R-:W-:-:S12]  /*02f0*/  IMAD.MOV.U32 R6, RZ, RZ, R9 ;  /* 0x000000ffff067224 */ /* 0x001fd800078e0009 */
[----:B------:R-:W-:Y:S05]  /*0300*/  @P0 BRA `(.L_x_6) ;  /* 0xfffffffc00d80947 */ /* 0x000fea000383ffff */
.L_x_5:
[----:B------:R-:W-:Y:S05]  /*0310*/  BSYNC.RECONVERGENT B2 ;  /* 0x0000000000027941 */ /* 0x000fea0003800200 */
.L_x_4:
[----:B------:R-:W0:Y:S01]  /*0320*/  LDCU UR6, c[0x0][0x388] ;  /* 0x00007100ff0677ac */ /* 0x000e220008000800 */
[----:B------:R-:W-:Y:S02]  /*0330*/  LEA R6, R8, UR4, 0x2 ;  /* 0x0000000408067c11 */ /* 0x000fe4000f8e10ff */
[----:B------:R-:W-:-:S03]  /*0340*/  IADD3 R4, PT, PT, R4, R13, RZ ;  /* 0x0000000d04047210 */ /* 0x000fc60007ffe0ff */
[----:B--2---:R1:W-:Y:S01]  /*0350*/  STS [R6], R11 ;  /* 0x0000000b06007388 */ /* 0x0043e20000000800 */
[----:B0-----:R-:W-:-:S13]  /*0360*/  ISETP.GE.U32.AND P0, PT, R4, UR6, PT ;  /* 0x0000000604007c0c */ /* 0x001fda000bf06070 */
[----:B-1----:R-:W-:Y:S05]  /*0370*/  @!P0 BRA `(.L_x_7) ;  /* 0xfffffffc00948947 */ /* 0x002fea000383ffff */
.L_x_3:
[----:B------:R-:W-:Y:S05]  /*0380*/  BSYNC.RECONVERGENT B1 ;  /* 0x0000000000017941 */ /* 0x000fea0003800200 */
.L_x_2:
[----:B------:R-:W-:-:S05]  /*0390*/  IMAD.IADD R0, R7, 0x1, R0 ;  /* 0x0000000107007824 */ /* 0x000fca00078e0200 */
[----:B------:R-:W-:-:S13]  /*03a0*/  ISETP.GE.U32.AND P0, PT, R0, UR5, PT ;  /* 0x0000000500007c0c */ /* 0x000fda000bf06070 */
[----:B------:R-:W-:Y:S05]  /*03b0*/  @!P0 BRA `(.L_x_8) ;  /* 0xfffffffc00708947 */ /* 0x000fea000383ffff */
.L_x_1:
[----:B------:R-:W-:Y:S05]  /*03c0*/  BSYNC.RECONVERGENT B0 ;  /* 0x0000000000007941 */ /* 0x000fea0003800200 */
.L_x_0:
[----:B------:R-:W-:Y:S06]  /*03d0*/  BAR.SYNC.DEFER_BLOCKING 0x0 ;  /* 0x0000000000007b1d */ /* 0x000fec0000010000 */
[----:B0-----:R-:W0:Y:S04]  /*03e0*/  LDS R5, [R5] ;  /* 0x0000000005057984 */ /* 0x001e280000000800 */
[----:B0-----:R-:W-:Y:S01]  /*03f0*/  STG.E desc[UR8][R2.64], R5 ;  /* 0x0000000502007986 */ /* 0x001fe2000c101908 */
[----:B------:R-:W-:Y:S05]  /*0400*/  EXIT ;  /* 0x000000000000794d */ /* 0x000fea0003800000 */
.L_x_9:
[----:B------:R-:W-:-:S00]  /*0410*/  BRA `(.L_x_9) ;  /* 0xfffffffc00fc7947 */ /* 0x000fc0000383ffff */
[----:B------:R-:W-:-:S00]  /*0420*/  NOP ;  /* 0x0000000000007918 */ /* 0x000fc00000000000 */
        /* <DEDUP_REMOVED lines=13> */
.L_x_10:


//--------------------- .nv.shared._Z16shellsort_kernelPfjj --------------------------
	.section	.nv.shared._Z16shellsort_kernelPfjj,"aw",@nobits
	.sectionflags	@""
	.align	16
	.zero		1024


//--------------------- .nv.shared.reserved.0     --------------------------
	.section	.nv.shared.reserved.0,"aw",@nobits
	.weak		__nv_reservedSMEM_offset_0_alias
	.size		__nv_reservedSMEM_offset_0_alias, 0, 64
	.other		__nv_reservedSMEM_offset_0_alias,@"STO_CUDA_RESERVED_SHARED STV_DEFAULT"
__nv_reservedSMEM_offset_0_alias:
	.zero		0
	.zero		64


//--------------------- .nv.constant0._Z16shellsort_kernelPfjj --------------------------
	.section	.nv.constant0._Z16shellsort_kernelPfjj,"a",@progbits
	.sectionflags	@""
	.align	4
.nv.constant0._Z16shellsort_kernelPfjj:
	.zero		912


//--------------------- SYMBOLS --------------------------

	.type		.nv.reservedSmem.offset0,@object
	.size		.nv.reservedSmem.offset0,0x4
	.type		.nv.reservedSmem.cap,@object
	.size		.nv.reservedSmem.cap,0x4
